//
// Generated by NVIDIA NVVM Compiler
//
// Compiler Build ID: CL-36424714
// Cuda compilation tools, release 13.0, V13.0.88
// Based on NVVM 20.0.0
//

.version 9.0
.target sm_100
.address_size 64

	// .globl	_Z16jacobiRelaxationPfS_i
.extern .shared .align 16 .b8 s_data[];

.visible .entry _Z16jacobiRelaxationPfS_i(
	.param .u64 .ptr .align 1 _Z16jacobiRelaxationPfS_i_param_0,
	.param .u64 .ptr .align 1 _Z16jacobiRelaxationPfS_i_param_1,
	.param .u32 _Z16jacobiRelaxationPfS_i_param_2
)
{
	.reg .pred 	%p<10>;
	.reg .b32 	%r<65>;
	.reg .b32 	%f<20>;
	.reg .b64 	%rd<30>;

	ld.param.u64 	%rd4, [_Z16jacobiRelaxationPfS_i_param_0];
	ld.param.u64 	%rd5, [_Z16jacobiRelaxationPfS_i_param_1];
	ld.param.u32 	%r24, [_Z16jacobiRelaxationPfS_i_param_2];
	cvta.to.global.u64 	%rd1, %rd4;
	cvta.to.global.u64 	%rd2, %rd5;
	mov.u32 	%r1, %ntid.x;
	mov.u32 	%r25, %ctaid.x;
	mov.u32 	%r2, %tid.x;
	mad.lo.s32 	%r3, %r1, %r25, %r2;
	mov.u32 	%r4, %ntid.y;
	mov.u32 	%r26, %ctaid.y;
	mov.u32 	%r5, %tid.y;
	mad.lo.s32 	%r27, %r4, %r26, %r5;
	mov.u32 	%r7, %ntid.z;
	mov.u32 	%r28, %ctaid.z;
	mov.u32 	%r8, %tid.z;
	mad.lo.s32 	%r9, %r7, %r28, %r8;
	mad.lo.s32 	%r29, %r24, %r9, %r27;
	mad.lo.s32 	%r10, %r29, %r24, %r3;
	add.s32 	%r11, %r24, 1;
	mad.lo.s32 	%r30, %r24, %r24, %r24;
	add.s32 	%r12, %r30, %r11;
	mad.lo.s32 	%r31, %r12, %r9, %r12;
	mad.lo.s32 	%r32, %r27, %r24, %r27;
	add.s32 	%r33, %r32, %r11;
	add.s32 	%r13, %r31, %r33;
	add.s32 	%r34, %r3, %r13;
	add.s32 	%r14, %r34, 1;
	max.s32 	%r35, %r3, %r27;
	max.s32 	%r36, %r9, %r35;
	setp.ge.s32 	%p1, %r36, %r24;
	@%p1 bra 	$L__BB0_10;
	add.s32 	%r37, %r4, 2;
	add.s32 	%r15, %r1, 2;
	mul.lo.s32 	%r16, %r37, %r15;
	mad.lo.s32 	%r38, %r16, %r8, %r16;
	mad.lo.s32 	%r39, %r15, %r5, %r15;
	add.s32 	%r17, %r38, %r39;
	add.s32 	%r18, %r2, %r17;
	cvt.s64.s32 	%rd6, %r13;
	cvt.s64.s32 	%rd7, %r3;
	add.s64 	%rd3, %rd7, %rd6;
	shl.b64 	%rd8, %rd3, 2;
	add.s64 	%rd9, %rd2, %rd8;
	ld.global.f32 	%f1, [%rd9+4];
	shl.b32 	%r40, %r18, 2;
	mov.u32 	%r41, s_data;
	add.s32 	%r19, %r41, %r40;
	st.shared.f32 	[%r19+4], %f1;
	setp.ne.s32 	%p2, %r8, 0;
	sub.s32 	%r42, %r18, %r16;
	shl.b32 	%r43, %r42, 2;
	add.s32 	%r20, %r41, %r43;
	@%p2 bra 	$L__BB0_3;
	cvt.u64.u32 	%rd10, %r12;
	sub.s64 	%rd11, %rd3, %rd10;
	shl.b64 	%rd12, %rd11, 2;
	add.s64 	%rd13, %rd2, %rd12;
	ld.global.f32 	%f2, [%rd13+4];
	st.shared.f32 	[%r20+4], %f2;
	mad.lo.s32 	%r44, %r12, %r7, %r14;
	mul.wide.u32 	%rd14, %r44, 4;
	add.s64 	%rd15, %rd2, %rd14;
	ld.global.f32 	%f3, [%rd15];
	mul.lo.s32 	%r45, %r16, %r7;
	shl.b32 	%r46, %r45, 2;
	add.s32 	%r47, %r19, %r46;
	st.shared.f32 	[%r47+4], %f3;
$L__BB0_3:
	setp.ne.s32 	%p3, %r5, 0;
	sub.s32 	%r48, %r18, %r15;
	shl.b32 	%r49, %r48, 2;
	add.s32 	%r21, %r41, %r49;
	@%p3 bra 	$L__BB0_5;
	cvt.s64.s32 	%rd16, %r11;
	sub.s64 	%rd17, %rd3, %rd16;
	shl.b64 	%rd18, %rd17, 2;
	add.s64 	%rd19, %rd2, %rd18;
	ld.global.f32 	%f4, [%rd19+4];
	st.shared.f32 	[%r21+4], %f4;
	mad.lo.s32 	%r51, %r11, %r4, %r14;
	mul.wide.u32 	%rd20, %r51, 4;
	add.s64 	%rd21, %rd2, %rd20;
	ld.global.f32 	%f5, [%rd21];
	mul.lo.s32 	%r52, %r4, %r15;
	shl.b32 	%r53, %r52, 2;
	add.s32 	%r54, %r19, %r53;
	st.shared.f32 	[%r54+4], %f5;
$L__BB0_5:
	setp.ne.s32 	%p4, %r2, 0;
	shl.b32 	%r55, %r1, 2;
	add.s32 	%r22, %r19, %r55;
	@%p4 bra 	$L__BB0_7;
	mul.wide.s32 	%rd22, %r34, 4;
	add.s64 	%rd23, %rd2, %rd22;
	ld.global.f32 	%f6, [%rd23];
	shl.b32 	%r57, %r17, 2;
	add.s32 	%r59, %r41, %r57;
	st.shared.f32 	[%r59], %f6;
	add.s32 	%r60, %r14, %r1;
	mul.wide.u32 	%rd24, %r60, 4;
	add.s64 	%rd25, %rd2, %rd24;
	ld.global.f32 	%f7, [%rd25];
	st.shared.f32 	[%r22+4], %f7;
$L__BB0_7:
	bar.sync 	0;
	add.s32 	%r61, %r24, -1;
	setp.ne.s32 	%p5, %r3, %r61;
	setp.ne.s32 	%p6, %r27, %r61;
	and.pred  	%p7, %p5, %p6;
	setp.ne.s32 	%p8, %r9, %r61;
	and.pred  	%p9, %p8, %p7;
	@%p9 bra 	$L__BB0_9;
	mul.wide.s32 	%rd28, %r10, 4;
	add.s64 	%rd29, %rd1, %rd28;
	mov.b32 	%r64, 0;
	st.global.u32 	[%rd29], %r64;
	bra.uni 	$L__BB0_10;
$L__BB0_9:
	ld.shared.f32 	%f8, [%r20+4];
	shl.b32 	%r62, %r16, 2;
	add.s32 	%r63, %r19, %r62;
	ld.shared.f32 	%f9, [%r63+4];
	add.f32 	%f10, %f8, %f9;
	ld.shared.f32 	%f11, [%r21+4];
	add.f32 	%f12, %f10, %f11;
	ld.shared.f32 	%f13, [%r22+12];
	add.f32 	%f14, %f12, %f13;
	ld.shared.f32 	%f15, [%r19];
	add.f32 	%f16, %f14, %f15;
	ld.shared.f32 	%f17, [%r19+8];
	add.f32 	%f18, %f16, %f17;
	mul.f32 	%f19, %f18, 0f3F4CCCCD;
	mul.wide.s32 	%rd26, %r10, 4;
	add.s64 	%rd27, %rd1, %rd26;
	st.global.f32 	[%rd27], %f19;
$L__BB0_10:
	ret;

}


// ===== COMPILED SASS (sm_100) =====

	.target	sm_100

	.elftype	@"ET_EXEC"


//--------------------- .note.nv.tkinfo           --------------------------
	.section	.note.nv.tkinfo,"",@"SHT_NOTE"
	.sectionflags	@"SHF_NOTE_NV_TKINFO"
	.tkinfo
        /*0018*/ 	.word	0x00000002
        /*0030*/ 	.string	""
        /*0030*/ 	.string	"ptxas"
        /*0030*/ 	.string	"Cuda compilation tools, release 13.0, V13.0.88"
        /*0030*/ 	.string	"Build cuda_13.0.r13.0/compiler.36424714_0"
        /*0030*/ 	.string	"-arch sm_100 -m 64 "



//--------------------- .note.nv.cuinfo           --------------------------
	.section	.note.nv.cuinfo,"",@"SHT_NOTE"
	.sectionflags	@"SHF_NOTE_NV_CUINFO"
        /*0018*/ 	.short	0x0002
        /*001a*/ 	.short	0x0064
        /*001c*/ 	.short	0x0082
	.zero		2


//--------------------- .nv.info                  --------------------------
	.section	.nv.info,"",@"SHT_CUDA_INFO"
	.align	4


	//----- nvinfo : EIATTR_REGCOUNT
	.align		4
        /*0000*/ 	.byte	0x04, 0x2f
        /*0002*/ 	.short	(.L_1 - .L_0)
	.align		4
.L_0:
        /*0004*/ 	.word	index@(_Z16jacobiRelaxationPfS_i)
        /*0008*/ 	.word	0x0000001f


	//----- nvinfo : EIATTR_FRAME_SIZE
	.align		4
.L_1:
        /*000c*/ 	.byte	0x04, 0x11
        /*000e*/ 	.short	(.L_3 - .L_2)
	.align		4
.L_2:
        /*0010*/ 	.word	index@(_Z16jacobiRelaxationPfS_i)
        /*0014*/ 	.word	0x00000000


	//----- nvinfo : EIATTR_MIN_STACK_SIZE
	.align		4
.L_3:
        /*0018*/ 	.byte	0x04, 0x12
        /*001a*/ 	.short	(.L_5 - .L_4)
	.align		4
.L_4:
        /*001c*/ 	.word	index@(_Z16jacobiRelaxationPfS_i)
        /*0020*/ 	.word	0x00000000
.L_5:


//--------------------- .nv.compat                --------------------------
	.section	.nv.compat,"",@"SHT_CUDA_COMPAT_INFO"
	.align	4
        /*0000*/ 	.byte	0x02, 0x09, 0x00, 0x00, 0x02, 0x02, 0x01, 0x00, 0x02, 0x05, 0x05, 0x00, 0x03, 0x07, 0x01, 0x01
        /*0010*/ 	.byte	0x02, 0x03, 0x00, 0x00, 0x02, 0x06, 0x01, 0x00, 0x04, 0x0b, 0x08, 0x00, 0x09, 0x00, 0x00, 0x00
        /*0020*/ 	.byte	0x00, 0x00, 0x00, 0x00


//--------------------- .nv.info._Z16jacobiRelaxationPfS_i --------------------------
	.section	.nv.info._Z16jacobiRelaxationPfS_i,"",@"SHT_CUDA_INFO"
	.sectionflags	@""
	.align	4


	//----- nvinfo : EIATTR_CUDA_API_VERSION
	.align		4
        /*0000*/ 	.byte	0x04, 0x37
        /*0002*/ 	.short	(.L_7 - .L_6)
.L_6:
        /*0004*/ 	.word	0x00000082


	//----- nvinfo : EIATTR_KPARAM_INFO
	.align		4
.L_7:
        /*0008*/ 	.byte	0x04, 0x17
        /*000a*/ 	.short	(.L_9 - .L_8)
.L_8:
        /*000c*/ 	.word	0x00000000
        /*0010*/ 	.short	0x0002
        /*0012*/ 	.short	0x0010
        /*0014*/ 	.byte	0x00, 0xf0, 0x11, 0x00


	//----- nvinfo : EIATTR_KPARAM_INFO
	.align		4
.L_9:
        /*0018*/ 	.byte	0x04, 0x17
        /*001a*/ 	.short	(.L_11 - .L_10)
.L_10:
        /*001c*/ 	.word	0x00000000
        /*0020*/ 	.short	0x0001
        /*0022*/ 	.short	0x0008
        /*0024*/ 	.byte	0x00, 0xf5, 0x21, 0x00


	//----- nvinfo : EIATTR_KPARAM_INFO
	.align		4
.L_11:
        /*0028*/ 	.byte	0x04, 0x17
        /*002a*/ 	.short	(.L_13 - .L_12)
.L_12:
        /*002c*/ 	.word	0x00000000
        /*0030*/ 	.short	0x0000
        /*0032*/ 	.short	0x0000
        /*0034*/ 	.byte	0x00, 0xf5, 0x21, 0x00


	//----- nvinfo : EIATTR_SPARSE_MMA_MASK
	.align		4
.L_13:
        /*0038*/ 	.byte	0x03, 0x50
        /*003a*/ 	.short	0x0000


	//----- nvinfo : EIATTR_MAXREG_COUNT
	.align		4
        /*003c*/ 	.byte	0x03, 0x1b
        /*003e*/ 	.short	0x00ff


	//----- nvinfo : EIATTR_NUM_BARRIERS
	.align		4
        /*0040*/ 	.byte	0x02, 0x4c
        /*0042*/ 	.byte	0x01
	.zero		1


	//----- nvinfo : EIATTR_MERCURY_ISA_VERSION
	.align		4
        /*0044*/ 	.byte	0x03, 0x5f
        /*0046*/ 	.short	0x0101


	//----- nvinfo : EIATTR_VRC_CTA_INIT_COUNT
	.align		4
        /*0048*/ 	.byte	0x02, 0x4a
	.zero		1
	.zero		1


	//----- nvinfo : EIATTR_EXIT_INSTR_OFFSETS
	.align		4
        /*004c*/ 	.byte	0x04, 0x1c
        /*004e*/ 	.short	(.L_15 - .L_14)


	//   ....[0]....
.L_14:
        /*0050*/ 	.word	0x00000130


	//   ....[1]....
        /*0054*/ 	.word	0x00000640


	//   ....[2]....
        /*0058*/ 	.word	0x00000750


	//----- nvinfo : EIATTR_CBANK_PARAM_SIZE
	.align		4
.L_15:
        /*005c*/ 	.byte	0x03, 0x19
        /*005e*/ 	.short	0x0014


	//----- nvinfo : EIATTR_PARAM_CBANK
	.align		4
        /*0060*/ 	.byte	0x04, 0x0a
        /*0062*/ 	.short	(.L_17 - .L_16)
	.align		4
.L_16:
        /*0064*/ 	.word	index@(.nv.constant0._Z16jacobiRelaxationPfS_i)
        /*0068*/ 	.short	0x0380
        /*006a*/ 	.short	0x0014


	//----- nvinfo : EIATTR_SW_WAR
	.align		4
.L_17:
        /*006c*/ 	.byte	0x04, 0x36
        /*006e*/ 	.short	(.L_19 - .L_18)
.L_18:
        /*0070*/ 	.word	0x00000008
.L_19:


//--------------------- .nv.callgraph             --------------------------
	.section	.nv.callgraph,"",@"SHT_CUDA_CALLGRAPH"
	.align	4
	.sectionentsize	8
	.align		4
        /*0000*/ 	.word	0x00000000
	.align		4
        /*0004*/ 	.word	0xffffffff
	.align		4
        /*0008*/ 	.word	0x00000000
	.align		4
        /*000c*/ 	.word	0xfffffffe
	.align		4
        /*0010*/ 	.word	0x00000000
	.align		4
        /*0014*/ 	.word	0xfffffffd
	.align		4
        /*0018*/ 	.word	0x00000000
	.align		4
        /*001c*/ 	.word	0xfffffffc


//--------------------- .text._Z16jacobiRelaxationPfS_i --------------------------
	.section	.text._Z16jacobiRelaxationPfS_i,"ax",@progbits
	.align	128
        .global         _Z16jacobiRelaxationPfS_i
        .type           _Z16jacobiRelaxationPfS_i,@function
        .size           _Z16jacobiRelaxationPfS_i,(.L_x_1 - _Z16jacobiRelaxationPfS_i)
        .other          _Z16jacobiRelaxationPfS_i,@"STO_CUDA_ENTRY STV_DEFAULT"
_Z16jacobiRelaxationPfS_i:
.text._Z16jacobiRelaxationPfS_i:
[----:B------:R-:W-:Y:S01]  /*0000*/  LDC R1, c[0x0][0x37c] ;  /* 0x0000df00ff017b82 */ /* 0x000fe20000000800 */
[----:B------:R-:W0:Y:S07]  /*0010*/  S2R R3, SR_CTAID.Y ;  /* 0x0000000000037919 */ /* 0x000e2e0000002600 */
[----:B------:R-:W1:Y:S01]  /*0020*/  S2UR UR4, SR_CTAID.X ;  /* 0x00000000000479c3 */ /* 0x000e620000002500 */
[----:B------:R-:W0:Y:S01]  /*0030*/  S2R R0, SR_TID.Y ;  /* 0x0000000000007919 */ /* 0x000e220000002200 */
[----:B------:R-:W1:Y:S06]  /*0040*/  S2R R18, SR_TID.X ;  /* 0x0000000000127919 */ /* 0x000e6c0000002100 */
[----:B------:R-:W1:Y:S01]  /*0050*/  LDC R17, c[0x0][0x360] ;  /* 0x0000d800ff117b82 */ /* 0x000e620000000800 */
[----:B------:R-:W0:Y:S01]  /*0060*/  LDCU UR8, c[0x0][0x364] ;  /* 0x00006c80ff0877ac */ /* 0x000e220008000800 */
[----:B------:R-:W2:Y:S01]  /*0070*/  S2R R15, SR_CTAID.Z ;  /* 0x00000000000f7919 */ /* 0x000ea20000002700 */
[----:B------:R-:W2:Y:S01]  /*0080*/  LDCU UR9, c[0x0][0x368] ;  /* 0x00006d00ff0977ac */ /* 0x000ea20008000800 */
[----:B------:R-:W2:Y:S04]  /*0090*/  S2R R16, SR_TID.Z ;  /* 0x0000000000107919 */ /* 0x000ea80000002300 */
[----:B------:R-:W3:Y:S01]  /*00a0*/  LDC R13, c[0x0][0x390] ;  /* 0x0000e400ff0d7b82 */ /* 0x000ee20000000800 */
[----:B0-----:R-:W-:-:S02]  /*00b0*/  IMAD R14, R3, UR8, R0 ;  /* 0x00000008030e7c24 */ /* 0x001fc4000f8e0200 */
[----:B-1----:R-:W-:Y:S01]  /*00c0*/  IMAD R12, R17, UR4, R18 ;  /* 0x00000004110c7c24 */ /* 0x002fe2000f8e0212 */
[C---:B---3--:R-:W-:Y:S01]  /*00d0*/  IADD3 R20, PT, PT, R13.reuse, 0x1, RZ ;  /* 0x000000010d147810 */ /* 0x048fe20007ffe0ff */
[----:B------:R-:W-:-:S05]  /*00e0*/  IMAD R3, R13, R13, R13 ;  /* 0x0000000d0d037224 */ /* 0x000fca00078e020d */
[----:B------:R-:W-:Y:S01]  /*00f0*/  IADD3 R3, PT, PT, R20, R3, RZ ;  /* 0x0000000314037210 */ /* 0x000fe20007ffe0ff */
[----:B--2---:R-:W-:-:S05]  /*0100*/  IMAD R15, R15, UR9, R16 ;  /* 0x000000090f0f7c24 */ /* 0x004fca000f8e0210 */
[----:B------:R-:W-:-:S04]  /*0110*/  VIMNMX3 R2, R12, R14, R15, !PT ;  /* 0x0000000e0c02720f */ /* 0x000fc8000780010f */
[----:B------:R-:W-:-:S13]  /*0120*/  ISETP.GE.AND P0, PT, R2, R13, PT ;  /* 0x0000000d0200720c */ /* 0x000fda0003f06270 */
[----:B------:R-:W-:Y:S05]  /*0130*/  @P0 EXIT ;  /* 0x000000000000094d */ /* 0x000fea0003800000 */
[----:B------:R-:W-:Y:S01]  /*0140*/  ISETP.NE.AND P1, PT, R16, RZ, PT ;  /* 0x000000ff1000720c */ /* 0x000fe20003f25270 */
[----:B------:R-:W-:Y:S01]  /*0150*/  IMAD R2, R14, R13, R14 ;  /* 0x0000000d0e027224 */ /* 0x000fe200078e020e */
[----:B------:R-:W-:Y:S01]  /*0160*/  ISETP.NE.AND P3, PT, R0, RZ, PT ;  /* 0x000000ff0000720c */ /* 0x000fe20003f65270 */
[----:B------:R-:W-:Y:S01]  /*0170*/  IMAD R5, R15, R3, R3 ;  /* 0x000000030f057224 */ /* 0x000fe200078e0203 */
[----:B------:R-:W-:Y:S01]  /*0180*/  ISETP.NE.AND P2, PT, R18, RZ, PT ;  /* 0x000000ff1200720c */ /* 0x000fe20003f45270 */
[----:B------:R-:W0:Y:S03]  /*0190*/  LDCU.64 UR4, c[0x0][0x388] ;  /* 0x00007100ff0477ac */ /* 0x000e260008000a00 */
[----:B------:R-:W-:Y:S01]  /*01a0*/  IADD3 R5, PT, PT, R5, R2, R20 ;  /* 0x0000000205057210 */ /* 0x000fe20007ffe014 */
[----:B------:R-:W1:Y:S01]  /*01b0*/  LDCU.64 UR6, c[0x0][0x358] ;  /* 0x00006b00ff0677ac */ /* 0x000e620008000a00 */
[----:B------:R-:W-:-:S02]  /*01c0*/  SHF.R.S32.HI R2, RZ, 0x1f, R12 ;  /* 0x0000001fff027819 */ /* 0x000fc4000001140c */
[C---:B------:R-:W-:Y:S01]  /*01d0*/  IADD3 R23, P0, PT, R12.reuse, R5, RZ ;  /* 0x000000050c177210 */ /* 0x040fe20007f1e0ff */
[----:B------:R-:W2:Y:S01]  /*01e0*/  @!P1 LDC.64 R10, c[0x0][0x388] ;  /* 0x0000e200ff0a9b82 */ /* 0x000ea20000000a00 */
[----:B------:R-:W-:Y:S02]  /*01f0*/  IMAD.IADD R21, R12, 0x1, R5 ;  /* 0x000000010c157824 */ /* 0x000fe400078e0205 */
[----:B------:R-:W-:Y:S02]  /*0200*/  LEA.HI.X.SX32 R26, R5, R2, 0x1, P0 ;  /* 0x00000002051a7211 */ /* 0x000fe400000f0eff */
[----:B------:R-:W-:Y:S01]  /*0210*/  VIADD R24, R21, 0x1 ;  /* 0x0000000115187836 */ /* 0x000fe20000000000 */
[C---:B------:R-:W-:Y:S02]  /*0220*/  @!P1 IADD3 R9, P5, PT, -R3.reuse, R23, RZ ;  /* 0x0000001703099210 */ /* 0x040fe40007fbe1ff */
[----:B------:R-:W3:Y:S01]  /*0230*/  @!P3 LDC.64 R6, c[0x0][0x388] ;  /* 0x0000e200ff06bb82 */ /* 0x000ee20000000a00 */
[----:B------:R-:W-:Y:S01]  /*0240*/  @!P3 SHF.R.S32.HI R2, RZ, 0x1f, R20 ;  /* 0x0000001fff02b819 */ /* 0x000fe20000011414 */
[----:B------:R-:W-:Y:S01]  /*0250*/  @!P1 IMAD R25, R3, UR9, R24 ;  /* 0x0000000903199c24 */ /* 0x000fe2000f8e0218 */
[----:B0-----:R-:W-:-:S02]  /*0260*/  LEA R22, P4, R23, UR4, 0x2 ;  /* 0x0000000417167c11 */ /* 0x001fc4000f8810ff */
[----:B------:R-:W-:Y:S02]  /*0270*/  @!P3 IADD3 R19, P0, PT, -R20, R23, RZ ;  /* 0x000000171413b210 */ /* 0x000fe40007f1e1ff */
[----:B------:R-:W-:Y:S01]  /*0280*/  @!P1 IADD3.X R28, PT, PT, R26, -0x1, RZ, P5, !PT ;  /* 0xffffffff1a1c9810 */ /* 0x000fe20002ffe4ff */
[----:B------:R-:W0:Y:S01]  /*0290*/  @!P2 LDC.64 R4, c[0x0][0x388] ;  /* 0x0000e200ff04ab82 */ /* 0x000e220000000a00 */
[----:B------:R-:W-:Y:S02]  /*02a0*/  @!P1 LEA R8, P5, R9, UR4, 0x2 ;  /* 0x0000000409089c11 */ /* 0x000fe4000f8a10ff */
[----:B------:R-:W-:Y:S02]  /*02b0*/  LEA.HI.X R23, R23, UR5, R26, 0x2, P4 ;  /* 0x0000000517177c11 */ /* 0x000fe4000a0f141a */
[----:B------:R-:W-:Y:S02]  /*02c0*/  @!P3 IADD3.X R26, PT, PT, ~R2, R26, RZ, P0, !PT ;  /* 0x0000001a021ab210 */ /* 0x000fe400007fe5ff */
[----:B------:R-:W-:Y:S01]  /*02d0*/  @!P3 LEA R2, P0, R19, UR4, 0x2 ;  /* 0x000000041302bc11 */ /* 0x000fe2000f8010ff */
[----:B--2---:R-:W-:Y:S01]  /*02e0*/  @!P1 IMAD.WIDE.U32 R10, R25, 0x4, R10 ;  /* 0x00000004190a9825 */ /* 0x004fe200078e000a */
[----:B------:R-:W-:-:S02]  /*02f0*/  @!P2 IADD3 R27, PT, PT, R24, R17, RZ ;  /* 0x00000011181ba210 */ /* 0x000fc40007ffe0ff */
[----:B------:R-:W-:Y:S01]  /*0300*/  @!P1 LEA.HI.X R9, R9, UR5, R28, 0x2, P5 ;  /* 0x0000000509099c11 */ /* 0x000fe2000a8f141c */
[----:B------:R-:W-:Y:S01]  /*0310*/  @!P3 IMAD R25, R20, UR8, R24 ;  /* 0x000000081419bc24 */ /* 0x000fe2000f8e0218 */
[----:B------:R-:W-:Y:S01]  /*0320*/  @!P3 LEA.HI.X R3, R19, UR5, R26, 0x2, P0 ;  /* 0x000000051303bc11 */ /* 0x000fe200080f141a */
[----:B-1----:R1:W2:Y:S02]  /*0330*/  @!P1 LDG.E R10, desc[UR6][R10.64] ;  /* 0x000000060a0a9981 */ /* 0x0022a4000c1e1900 */
[----:B---3--:R-:W-:Y:S02]  /*0340*/  @!P3 IMAD.WIDE.U32 R6, R25, 0x4, R6 ;  /* 0x000000041906b825 */ /* 0x008fe400078e0006 */
[----:B------:R3:W4:Y:S04]  /*0350*/  LDG.E R19, desc[UR6][R22.64+0x4] ;  /* 0x0000040616137981 */ /* 0x000728000c1e1900 */
[----:B------:R5:W2:Y:S01]  /*0360*/  @!P1 LDG.E R8, desc[UR6][R8.64+0x4] ;  /* 0x0000040608089981 */ /* 0x000aa2000c1e1900 */
[----:B0-----:R-:W-:-:S03]  /*0370*/  @!P2 IMAD.WIDE R20, R21, 0x4, R4 ;  /* 0x000000041514a825 */ /* 0x001fc600078e0204 */
[----:B------:R-:W2:Y:S01]  /*0380*/  @!P3 LDG.E R24, desc[UR6][R2.64+0x4] ;  /* 0x000004060218b981 */ /* 0x000ea2000c1e1900 */
[----:B------:R-:W-:-:S03]  /*0390*/  @!P2 IMAD.WIDE.U32 R4, R27, 0x4, R4 ;  /* 0x000000041b04a825 */ /* 0x000fc600078e0004 */
[----:B------:R-:W2:Y:S04]  /*03a0*/  @!P3 LDG.E R6, desc[UR6][R6.64] ;  /* 0x000000060606b981 */ /* 0x000ea8000c1e1900 */
[----:B------:R-:W2:Y:S04]  /*03b0*/  @!P2 LDG.E R20, desc[UR6][R20.64] ;  /* 0x000000061414a981 */ /* 0x000ea8000c1e1900 */
[----:B------:R0:W2:Y:S01]  /*03c0*/  @!P2 LDG.E R4, desc[UR6][R4.64] ;  /* 0x000000060404a981 */ /* 0x0000a2000c1e1900 */
[----:B------:R-:W0:Y:S01]  /*03d0*/  S2UR UR5, SR_CgaCtaId ;  /* 0x00000000000579c3 */ /* 0x000e220000008800 */
[----:B------:R-:W-:Y:S01]  /*03e0*/  UIADD3 UR4, UPT, UPT, UR8, 0x2, URZ ;  /* 0x0000000208047890 */ /* 0x000fe2000fffe0ff */
[----:B-1----:R-:W-:Y:S01]  /*03f0*/  IADD3 R11, PT, PT, R17, 0x2, RZ ;  /* 0x00000002110b7810 */ /* 0x002fe20007ffe0ff */
[----:B---3--:R-:W-:-:S04]  /*0400*/  VIADD R23, R13, 0xffffffff ;  /* 0xffffffff0d177836 */ /* 0x008fc80000000000 */
[C---:B-----5:R-:W-:Y:S02]  /*0410*/  IMAD R9, R11.reuse, UR4, RZ ;  /* 0x000000040b097c24 */ /* 0x060fe4000f8e02ff */
[----:B------:R-:W-:Y:S02]  /*0420*/  IMAD R11, R11, R0, R11 ;  /* 0x000000000b0b7224 */ /* 0x000fe400078e020b */
[----:B------:R-:W-:Y:S01]  /*0430*/  IMAD R16, R9, R16, R9 ;  /* 0x0000001009107224 */ /* 0x000fe200078e0209 */
[-C--:B------:R-:W-:Y:S01]  /*0440*/  ISETP.NE.AND P0, PT, R14, R23.reuse, PT ;  /* 0x000000170e00720c */ /* 0x080fe20003f05270 */
[----:B------:R-:W-:Y:S02]  /*0450*/  UMOV UR4, 0x400 ;  /* 0x0000040000047882 */ /* 0x000fe40000000000 */
[----:B0-----:R-:W-:Y:S01]  /*0460*/  IMAD.IADD R5, R16, 0x1, R11 ;  /* 0x0000000110057824 */ /* 0x001fe200078e020b */
[----:B------:R-:W-:Y:S01]  /*0470*/  ISETP.NE.AND P0, PT, R12, R23, P0 ;  /* 0x000000170c00720c */ /* 0x000fe20000705270 */
[----:B------:R-:W-:-:S03]  /*0480*/  VIADD R21, R17, 0x2 ;  /* 0x0000000211157836 */ /* 0x000fc60000000000 */
[----:B------:R-:W-:Y:S01]  /*0490*/  IADD3 R18, PT, PT, R5, R18, RZ ;  /* 0x0000001205127210 */ /* 0x000fe20007ffe0ff */
[----:B------:R-:W-:Y:S01]  /*04a0*/  ULEA UR4, UR5, UR4, 0x18 ;  /* 0x0000000405047291 */ /* 0x000fe2000f8ec0ff */
[----:B------:R-:W-:Y:S01]  /*04b0*/  ISETP.NE.AND P0, PT, R15, R23, P0 ;  /* 0x000000170f00720c */ /* 0x000fe20000705270 */
[C---:B------:R-:W-:Y:S01]  /*04c0*/  @!P1 IMAD R11, R9.reuse, UR9, RZ ;  /* 0x00000009090b9c24 */ /* 0x040fe2000f8e02ff */
[----:B------:R-:W-:-:S03]  /*04d0*/  IADD3 R7, PT, PT, -R9, R18, RZ ;  /* 0x0000001209077210 */ /* 0x000fc60007ffe1ff */
[C---:B------:R-:W-:Y:S01]  /*04e0*/  LEA R0, R18.reuse, UR4, 0x2 ;  /* 0x0000000412007c11 */ /* 0x040fe2000f8e10ff */
[----:B------:R-:W-:Y:S01]  /*04f0*/  IMAD.IADD R18, R18, 0x1, -R21 ;  /* 0x0000000112127824 */ /* 0x000fe200078e0a15 */
[----:B------:R-:W-:Y:S01]  /*0500*/  LEA R7, R7, UR4, 0x2 ;  /* 0x0000000407077c11 */ /* 0x000fe2000f8e10ff */
[----:B------:R-:W-:Y:S01]  /*0510*/  @!P3 IMAD R21, R21, UR8, RZ ;  /* 0x000000081515bc24 */ /* 0x000fe2000f8e02ff */
[-C--:B------:R-:W-:Y:S01]  /*0520*/  @!P1 LEA R11, R11, R0.reuse, 0x2 ;  /* 0x000000000b0b9211 */ /* 0x080fe200078e10ff */
[-C--:B------:R-:W-:Y:S01]  /*0530*/  IMAD R14, R15, R13.reuse, R14 ;  /* 0x0000000d0f0e7224 */ /* 0x080fe200078e020e */
[----:B------:R-:W-:Y:S01]  /*0540*/  LEA R15, R18, UR4, 0x2 ;  /* 0x00000004120f7c11 */ /* 0x000fe2000f8e10ff */
[----:B------:R-:W-:Y:S01]  /*0550*/  @!P3 IMAD R21, R21, 0x4, R0 ;  /* 0x000000041515b824 */ /* 0x000fe200078e0200 */
[----:B------:R-:W-:Y:S01]  /*0560*/  @!P2 LEA R5, R5, UR4, 0x2 ;  /* 0x000000040505ac11 */ /* 0x000fe2000f8e10ff */
[----:B------:R-:W0:Y:S01]  /*0570*/  @!P0 LDC.64 R2, c[0x0][0x380] ;  /* 0x0000e000ff028b82 */ /* 0x000e220000000a00 */
[----:B------:R-:W-:Y:S01]  /*0580*/  LEA R17, R17, R0, 0x2 ;  /* 0x0000000011117211 */ /* 0x000fe200078e10ff */
[----:B------:R-:W-:-:S04]  /*0590*/  IMAD R13, R14, R13, R12 ;  /* 0x0000000d0e0d7224 */ /* 0x000fc800078e020c */
[----:B0-----:R-:W-:Y:S01]  /*05a0*/  @!P0 IMAD.WIDE R2, R13, 0x4, R2 ;  /* 0x000000040d028825 */ /* 0x001fe200078e0202 */
[----:B----4-:R0:W-:Y:S04]  /*05b0*/  STS [R0+0x4], R19 ;  /* 0x0000041300007388 */ /* 0x0101e80000000800 */
[----:B--2---:R0:W-:Y:S04]  /*05c0*/  @!P1 STS [R7+0x4], R8 ;  /* 0x0000040807009388 */ /* 0x0041e80000000800 */
[----:B------:R0:W-:Y:S04]  /*05d0*/  @!P1 STS [R11+0x4], R10 ;  /* 0x0000040a0b009388 */ /* 0x0001e80000000800 */
[----:B------:R0:W-:Y:S04]  /*05e0*/  @!P3 STS [R15+0x4], R24 ;  /* 0x000004180f00b388 */ /* 0x0001e80000000800 */
[----:B------:R0:W-:Y:S04]  /*05f0*/  @!P3 STS [R21+0x4], R6 ;  /* 0x000004061500b388 */ /* 0x0001e80000000800 */
[----:B------:R0:W-:Y:S04]  /*0600*/  @!P2 STS [R5], R20 ;  /* 0x000000140500a388 */ /* 0x0001e80000000800 */
[----:B------:R0:W-:Y:S01]  /*0610*/  @!P2 STS [R17+0x4], R4 ;  /* 0x000004041100a388 */ /* 0x0001e20000000800 */
[----:B------:R-:W-:Y:S06]  /*0620*/  BAR.SYNC.DEFER_BLOCKING 0x0 ;  /* 0x0000000000007b1d */ /* 0x000fec0000010000 */
[----:B------:R0:W-:Y:S01]  /*0630*/  @!P0 STG.E desc[UR6][R2.64], RZ ;  /* 0x000000ff02008986 */ /* 0x0001e2000c101906 */
[----:B------:R-:W-:Y:S05]  /*0640*/  @!P0 EXIT ;  /* 0x000000000000894d */ /* 0x000fea0003800000 */
[----:B------:R-:W-:Y:S01]  /*0650*/  IMAD R9, R9, 0x4, R0 ;  /* 0x0000000409097824 */ /* 0x000fe200078e0200 */
[----:B0-----:R-:W-:Y:S01]  /*0660*/  LDS R7, [R7+0x4] ;  /* 0x0000040007077984 */ /* 0x001fe20000000800 */
[----:B------:R-:W0:Y:S03]  /*0670*/  LDC.64 R2, c[0x0][0x380] ;  /* 0x0000e000ff027b82 */ /* 0x000e260000000a00 */
[----:B------:R-:W1:Y:S04]  /*0680*/  LDS R4, [R9+0x4] ;  /* 0x0000040009047984 */ /* 0x000e680000000800 */
[----:B------:R-:W2:Y:S04]  /*0690*/  LDS R15, [R15+0x4] ;  /* 0x000004000f0f7984 */ /* 0x000ea80000000800 */
[----:B------:R-:W3:Y:S04]  /*06a0*/  LDS R17, [R17+0xc] ;  /* 0x00000c0011117984 */ /* 0x000ee80000000800 */
[----:B------:R-:W4:Y:S04]  /*06b0*/  LDS R5, [R0] ;  /* 0x0000000000057984 */ /* 0x000f280000000800 */
[----:B------:R-:W5:Y:S01]  /*06c0*/  LDS R11, [R0+0x8] ;  /* 0x00000800000b7984 */ /* 0x000f620000000800 */
[----:B0-----:R-:W-:-:S04]  /*06d0*/  IMAD.WIDE R2, R13, 0x4, R2 ;  /* 0x000000040d027825 */ /* 0x001fc800078e0202 */
[----:B-1----:R-:W-:-:S04]  /*06e0*/  FADD R4, R7, R4 ;  /* 0x0000000407047221 */ /* 0x002fc80000000000 */
[----:B--2---:R-:W-:-:S04]  /*06f0*/  FADD R4, R4, R15 ;  /* 0x0000000f04047221 */ /* 0x004fc80000000000 */
[----:B---3--:R-:W-:-:S04]  /*0700*/  FADD R4, R4, R17 ;  /* 0x0000001104047221 */ /* 0x008fc80000000000 */
[----:B----4-:R-:W-:-:S04]  /*0710*/  FADD R4, R4, R5 ;  /* 0x0000000504047221 */ /* 0x010fc80000000000 */
[----:B-----5:R-:W-:-:S04]  /*0720*/  FADD R4, R4, R11 ;  /* 0x0000000b04047221 */ /* 0x020fc80000000000 */
[----:B------:R-:W-:-:S05]  /*0730*/  FMUL R5, R4, 0.80000001192092895508 ;  /* 0x3f4ccccd04057820 */ /* 0x000fca0000400000 */
[----:B------:R-:W-:Y:S01]  /*0740*/  STG.E desc[UR6][R2.64], R5 ;  /* 0x0000000502007986 */ /* 0x000fe2000c101906 */
[----:B------:R-:W-:Y:S05]  /*0750*/  EXIT ;  /* 0x000000000000794d */ /* 0x000fea0003800000 */
.L_x_0:
[----:B------:R-:W-:-:S00]  /*0760*/  BRA `(.L_x_0) ;  /* 0xfffffffc00fc7947 */ /* 0x000fc0000383ffff */
[----:B------:R-:W-:-:S00]  /*0770*/  NOP ;  /* 0x0000000000007918 */ /* 0x000fc00000000000 */
        /* <DEDUP_REMOVED lines=8> */
.L_x_1:


//--------------------- .nv.shared._Z16jacobiRelaxationPfS_i --------------------------
	.section	.nv.shared._Z16jacobiRelaxationPfS_i,"aw",@nobits
	.sectionflags	@""
	.align	16
	.zero		1024


//--------------------- .nv.shared.reserved.0     --------------------------
	.section	.nv.shared.reserved.0,"aw",@nobits
	.weak		__nv_reservedSMEM_offset_0_alias
	.size		__nv_reservedSMEM_offset_0_alias, 0, 64
	.other		__nv_reservedSMEM_offset_0_alias,@"STO_CUDA_RESERVED_SHARED STV_DEFAULT"
__nv_reservedSMEM_offset_0_alias:
	.zero		0
	.zero		64


//--------------------- .nv.constant0._Z16jacobiRelaxationPfS_i --------------------------
	.section	.nv.constant0._Z16jacobiRelaxationPfS_i,"a",@progbits
	.sectionflags	@""
	.align	4
.nv.constant0._Z16jacobiRelaxationPfS_i:
	.zero		916


//--------------------- SYMBOLS --------------------------

	.type		.nv.reservedSmem.offset0,@object
	.size		.nv.reservedSmem.offset0,0x4
	.type		.nv.reservedSmem.cap,@object
	.size		.nv.reservedSmem.cap,0x4
